//
// Generated by NVIDIA NVVM Compiler
//
// Compiler Build ID: CL-36424714
// Cuda compilation tools, release 13.0, V13.0.88
// Based on NVVM 20.0.0
//

.version 9.0
.target sm_100
.address_size 64

	// .globl	_Z5sievePjjjj

.visible .entry _Z5sievePjjjj(
	.param .u64 .ptr .align 1 _Z5sievePjjjj_param_0,
	.param .u32 _Z5sievePjjjj_param_1,
	.param .u32 _Z5sievePjjjj_param_2,
	.param .u32 _Z5sievePjjjj_param_3
)
{
	.reg .pred 	%p<5>;
	.reg .b32 	%r<11>;
	.reg .b64 	%rd<5>;

	ld.param.u64 	%rd2, [_Z5sievePjjjj_param_0];
	ld.param.u32 	%r2, [_Z5sievePjjjj_param_1];
	ld.param.u32 	%r3, [_Z5sievePjjjj_param_2];
	ld.param.u32 	%r4, [_Z5sievePjjjj_param_3];
	mov.u32 	%r5, %tid.x;
	mov.u32 	%r6, %ctaid.x;
	shl.b32 	%r7, %r6, 5;
	add.s32 	%r1, %r7, %r5;
	setp.lt.u32 	%p1, %r1, %r3;
	setp.gt.u32 	%p2, %r1, %r4;
	or.pred  	%p3, %p1, %p2;
	@%p3 bra 	$L__BB0_3;
	cvta.to.global.u64 	%rd3, %rd2;
	mul.wide.s32 	%rd4, %r1, 4;
	add.s64 	%rd1, %rd3, %rd4;
	ld.global.u32 	%r8, [%rd1];
	rem.u32 	%r9, %r8, %r2;
	setp.ne.s32 	%p4, %r9, 0;
	@%p4 bra 	$L__BB0_3;
	mov.b32 	%r10, 0;
	st.global.u32 	[%rd1], %r10;
$L__BB0_3:
	bar.sync 	0;
	ret;

}


// ===== COMPILED SASS (sm_100) =====

	.target	sm_100

	.elftype	@"ET_EXEC"


//--------------------- .note.nv.tkinfo           --------------------------
	.section	.note.nv.tkinfo,"",@"SHT_NOTE"
	.sectionflags	@"SHF_NOTE_NV_TKINFO"
	.tkinfo
        /*0018*/ 	.word	0x00000002
        /*0030*/ 	.string	""
        /*0030*/ 	.string	"ptxas"
        /*0030*/ 	.string	"Cuda compilation tools, release 13.0, V13.0.88"
        /*0030*/ 	.string	"Build cuda_13.0.r13.0/compiler.36424714_0"
        /*0030*/ 	.string	"-arch sm_100 -m 64 "



//--------------------- .note.nv.cuinfo           --------------------------
	.section	.note.nv.cuinfo,"",@"SHT_NOTE"
	.sectionflags	@"SHF_NOTE_NV_CUINFO"
        /*0018*/ 	.short	0x0002
        /*001a*/ 	.short	0x0064
        /*001c*/ 	.short	0x0082
	.zero		2


//--------------------- .nv.info                  --------------------------
	.section	.nv.info,"",@"SHT_CUDA_INFO"
	.align	4


	//----- nvinfo : EIATTR_REGCOUNT
	.align		4
        /*0000*/ 	.byte	0x04, 0x2f
        /*0002*/ 	.short	(.L_1 - .L_0)
	.align		4
.L_0:
        /*0004*/ 	.word	index@(_Z5sievePjjjj)
        /*0008*/ 	.word	0x0000000a


	//----- nvinfo : EIATTR_FRAME_SIZE
	.align		4
.L_1:
        /*000c*/ 	.byte	0x04, 0x11
        /*000e*/ 	.short	(.L_3 - .L_2)
	.align		4
.L_2:
        /*0010*/ 	.word	index@(_Z5sievePjjjj)
        /*0014*/ 	.word	0x00000000


	//----- nvinfo : EIATTR_MIN_STACK_SIZE
	.align		4
.L_3:
        /*0018*/ 	.byte	0x04, 0x12
        /*001a*/ 	.short	(.L_5 - .L_4)
	.align		4
.L_4:
        /*001c*/ 	.word	index@(_Z5sievePjjjj)
        /*0020*/ 	.word	0x00000000
.L_5:


//--------------------- .nv.compat                --------------------------
	.section	.nv.compat,"",@"SHT_CUDA_COMPAT_INFO"
	.align	4
        /*0000*/ 	.byte	0x02, 0x09, 0x00, 0x00, 0x02, 0x02, 0x01, 0x00, 0x02, 0x05, 0x05, 0x00, 0x03, 0x07, 0x01, 0x01
        /*0010*/ 	.byte	0x02, 0x03, 0x00, 0x00, 0x02, 0x06, 0x01, 0x00, 0x04, 0x0b, 0x08, 0x00, 0x09, 0x00, 0x00, 0x00
        /*0020*/ 	.byte	0x00, 0x00, 0x00, 0x00


//--------------------- .nv.info._Z5sievePjjjj    --------------------------
	.section	.nv.info._Z5sievePjjjj,"",@"SHT_CUDA_INFO"
	.sectionflags	@""
	.align	4


	//----- nvinfo : EIATTR_CUDA_API_VERSION
	.align		4
        /*0000*/ 	.byte	0x04, 0x37
        /*0002*/ 	.short	(.L_7 - .L_6)
.L_6:
        /*0004*/ 	.word	0x00000082


	//----- nvinfo : EIATTR_KPARAM_INFO
	.align		4
.L_7:
        /*0008*/ 	.byte	0x04, 0x17
        /*000a*/ 	.short	(.L_9 - .L_8)
.L_8:
        /*000c*/ 	.word	0x00000000
        /*0010*/ 	.short	0x0003
        /*0012*/ 	.short	0x0010
        /*0014*/ 	.byte	0x00, 0xf0, 0x11, 0x00


	//----- nvinfo : EIATTR_KPARAM_INFO
	.align		4
.L_9:
        /*0018*/ 	.byte	0x04, 0x17
        /*001a*/ 	.short	(.L_11 - .L_10)
.L_10:
        /*001c*/ 	.word	0x00000000
        /*0020*/ 	.short	0x0002
        /*0022*/ 	.short	0x000c
        /*0024*/ 	.byte	0x00, 0xf0, 0x11, 0x00


	//----- nvinfo : EIATTR_KPARAM_INFO
	.align		4
.L_11:
        /*0028*/ 	.byte	0x04, 0x17
        /*002a*/ 	.short	(.L_13 - .L_12)
.L_12:
        /*002c*/ 	.word	0x00000000
        /*0030*/ 	.short	0x0001
        /*0032*/ 	.short	0x0008
        /*0034*/ 	.byte	0x00, 0xf0, 0x11, 0x00


	//----- nvinfo : EIATTR_KPARAM_INFO
	.align		4
.L_13:
        /*0038*/ 	.byte	0x04, 0x17
        /*003a*/ 	.short	(.L_15 - .L_14)
.L_14:
        /*003c*/ 	.word	0x00000000
        /*0040*/ 	.short	0x0000
        /*0042*/ 	.short	0x0000
        /*0044*/ 	.byte	0x00, 0xf5, 0x21, 0x00


	//----- nvinfo : EIATTR_SPARSE_MMA_MASK
	.align		4
.L_15:
        /*0048*/ 	.byte	0x03, 0x50
        /*004a*/ 	.short	0x0000


	//----- nvinfo : EIATTR_MAXREG_COUNT
	.align		4
        /*004c*/ 	.byte	0x03, 0x1b
        /*004e*/ 	.short	0x00ff


	//----- nvinfo : EIATTR_NUM_BARRIERS
	.align		4
        /*0050*/ 	.byte	0x02, 0x4c
        /*0052*/ 	.byte	0x01
	.zero		1


	//----- nvinfo : EIATTR_MERCURY_ISA_VERSION
	.align		4
        /*0054*/ 	.byte	0x03, 0x5f
        /*0056*/ 	.short	0x0101


	//----- nvinfo : EIATTR_VRC_CTA_INIT_COUNT
	.align		4
        /*0058*/ 	.byte	0x02, 0x4a
	.zero		1
	.zero		1


	//----- nvinfo : EIATTR_EXIT_INSTR_OFFSETS
	.align		4
        /*005c*/ 	.byte	0x04, 0x1c
        /*005e*/ 	.short	(.L_17 - .L_16)


	//   ....[0]....
.L_16:
        /*0060*/ 	.word	0x00000240


	//----- nvinfo : EIATTR_CRS_STACK_SIZE
	.align		4
.L_17:
        /*0064*/ 	.byte	0x04, 0x1e
        /*0066*/ 	.short	(.L_19 - .L_18)
.L_18:
        /*0068*/ 	.word	0x00000000


	//----- nvinfo : EIATTR_CBANK_PARAM_SIZE
	.align		4
.L_19:
        /*006c*/ 	.byte	0x03, 0x19
        /*006e*/ 	.short	0x0014


	//----- nvinfo : EIATTR_PARAM_CBANK
	.align		4
        /*0070*/ 	.byte	0x04, 0x0a
        /*0072*/ 	.short	(.L_21 - .L_20)
	.align		4
.L_20:
        /*0074*/ 	.word	index@(.nv.constant0._Z5sievePjjjj)
        /*0078*/ 	.short	0x0380
        /*007a*/ 	.short	0x0014


	//----- nvinfo : EIATTR_SW_WAR
	.align		4
.L_21:
        /*007c*/ 	.byte	0x04, 0x36
        /*007e*/ 	.short	(.L_23 - .L_22)
.L_22:
        /*0080*/ 	.word	0x00000008
.L_23:


//--------------------- .nv.callgraph             --------------------------
	.section	.nv.callgraph,"",@"SHT_CUDA_CALLGRAPH"
	.align	4
	.sectionentsize	8
	.align		4
        /*0000*/ 	.word	0x00000000
	.align		4
        /*0004*/ 	.word	0xffffffff
	.align		4
        /*0008*/ 	.word	0x00000000
	.align		4
        /*000c*/ 	.word	0xfffffffe
	.align		4
        /*0010*/ 	.word	0x00000000
	.align		4
        /*0014*/ 	.word	0xfffffffd
	.align		4
        /*0018*/ 	.word	0x00000000
	.align		4
        /*001c*/ 	.word	0xfffffffc


//--------------------- .text._Z5sievePjjjj       --------------------------
	.section	.text._Z5sievePjjjj,"ax",@progbits
	.align	128
        .global         _Z5sievePjjjj
        .type           _Z5sievePjjjj,@function
        .size           _Z5sievePjjjj,(.L_x_3 - _Z5sievePjjjj)
        .other          _Z5sievePjjjj,@"STO_CUDA_ENTRY STV_DEFAULT"
_Z5sievePjjjj:
.text._Z5sievePjjjj:
[----:B------:R-:W-:Y:S01]  /*0000*/  LDC R1, c[0x0][0x37c] ;  /* 0x0000df00ff017b82 */ /* 0x000fe20000000800 */
[----:B------:R-:W0:Y:S01]  /*0010*/  S2R R5, SR_TID.X ;  /* 0x0000000000057919 */ /* 0x000e220000002100 */
[----:B------:R-:W1:Y:S01]  /*0020*/  LDCU UR4, c[0x0][0x390] ;  /* 0x00007200ff0477ac */ /* 0x000e620008000800 */
[----:B------:R-:W-:Y:S01]  /*0030*/  BSSY.RECONVERGENT B0, `(.L_x_0) ;  /* 0x000001f000007945 */ /* 0x000fe20003800200 */
[----:B------:R-:W0:Y:S01]  /*0040*/  S2R R0, SR_CTAID.X ;  /* 0x0000000000007919 */ /* 0x000e220000002500 */
[----:B------:R-:W2:Y:S01]  /*0050*/  LDCU UR5, c[0x0][0x38c] ;  /* 0x00007180ff0577ac */ /* 0x000ea20008000800 */
[----:B0-----:R-:W-:-:S05]  /*0060*/  IMAD R5, R0, 0x20, R5 ;  /* 0x0000002000057824 */ /* 0x001fca00078e0205 */
[----:B-1----:R-:W-:-:S04]  /*0070*/  ISETP.GT.U32.AND P0, PT, R5, UR4, PT ;  /* 0x0000000405007c0c */ /* 0x002fc8000bf04070 */
[----:B--2---:R-:W-:-:S13]  /*0080*/  ISETP.LT.U32.OR P0, PT, R5, UR5, P0 ;  /* 0x0000000505007c0c */ /* 0x004fda0008701470 */
[----:B------:R-:W-:Y:S05]  /*0090*/  @P0 BRA `(.L_x_1) ;  /* 0x0000000000600947 */ /* 0x000fea0003800000 */
[----:B------:R-:W0:Y:S01]  /*00a0*/  LDC.64 R2, c[0x0][0x380] ;  /* 0x0000e000ff027b82 */ /* 0x000e220000000a00 */
[----:B------:R-:W1:Y:S01]  /*00b0*/  LDCU.64 UR4, c[0x0][0x358] ;  /* 0x00006b00ff0477ac */ /* 0x000e620008000a00 */
[----:B------:R-:W2:Y:S01]  /*00c0*/  LDCU UR6, c[0x0][0x388] ;  /* 0x00007100ff0677ac */ /* 0x000ea20008000800 */
[----:B0-----:R-:W-:-:S05]  /*00d0*/  IMAD.WIDE R2, R5, 0x4, R2 ;  /* 0x0000000405027825 */ /* 0x001fca00078e0202 */
[----:B-1----:R-:W3:Y:S01]  /*00e0*/  LDG.E R0, desc[UR4][R2.64] ;  /* 0x0000000402007981 */ /* 0x002ee2000c1e1900 */
[----:B--2---:R-:W0:Y:S01]  /*00f0*/  I2F.U32.RP R6, UR6 ;  /* 0x0000000600067d06 */ /* 0x004e220008209000 */
[----:B------:R-:W-:-:S07]  /*0100*/  ISETP.NE.U32.AND P1, PT, RZ, UR6, PT ;  /* 0x00000006ff007c0c */ /* 0x000fce000bf25070 */
[----:B0-----:R-:W0:Y:S02]  /*0110*/  MUFU.RCP R6, R6 ;  /* 0x0000000600067308 */ /* 0x001e240000001000 */
[----:B0-----:R-:W-:-:S06]  /*0120*/  IADD3 R4, PT, PT, R6, 0xffffffe, RZ ;  /* 0x0ffffffe06047810 */ /* 0x001fcc0007ffe0ff */
[----:B------:R0:W1:Y:S02]  /*0130*/  F2I.FTZ.U32.TRUNC.NTZ R5, R4 ;  /* 0x0000000400057305 */ /* 0x000064000021f000 */
[----:B0-----:R-:W-:Y:S02]  /*0140*/  HFMA2 R4, -RZ, RZ, 0, 0 ;  /* 0x00000000ff047431 */ /* 0x001fe400000001ff */
[----:B-1----:R-:W-:-:S04]  /*0150*/  IMAD.MOV R7, RZ, RZ, -R5 ;  /* 0x000000ffff077224 */ /* 0x002fc800078e0a05 */
[----:B------:R-:W-:-:S04]  /*0160*/  IMAD R7, R7, UR6, RZ ;  /* 0x0000000607077c24 */ /* 0x000fc8000f8e02ff */
[----:B------:R-:W-:-:S06]  /*0170*/  IMAD.HI.U32 R5, R5, R7, R4 ;  /* 0x0000000705057227 */ /* 0x000fcc00078e0004 */
[----:B---3--:R-:W-:-:S04]  /*0180*/  IMAD.HI.U32 R5, R5, R0, RZ ;  /* 0x0000000005057227 */ /* 0x008fc800078e00ff */
[----:B------:R-:W-:-:S04]  /*0190*/  IMAD.MOV R5, RZ, RZ, -R5 ;  /* 0x000000ffff057224 */ /* 0x000fc800078e0a05 */
[----:B------:R-:W-:-:S05]  /*01a0*/  IMAD R0, R5, UR6, R0 ;  /* 0x0000000605007c24 */ /* 0x000fca000f8e0200 */
[----:B------:R-:W-:-:S13]  /*01b0*/  ISETP.GE.U32.AND P0, PT, R0, UR6, PT ;  /* 0x0000000600007c0c */ /* 0x000fda000bf06070 */
[----:B------:R-:W-:-:S04]  /*01c0*/  @P0 IADD3 R0, PT, PT, R0, -UR6, RZ ;  /* 0x8000000600000c10 */ /* 0x000fc8000fffe0ff */
[----:B------:R-:W-:-:S13]  /*01d0*/  ISETP.GE.U32.AND P0, PT, R0, UR6, PT ;  /* 0x0000000600007c0c */ /* 0x000fda000bf06070 */
[----:B------:R-:W-:Y:S01]  /*01e0*/  @P0 VIADD R0, R0, -UR6 ;  /* 0x8000000600000c36 */ /* 0x000fe20008000000 */
[----:B------:R-:W-:-:S04]  /*01f0*/  @!P1 LOP3.LUT R0, RZ, UR6, RZ, 0x33, !PT ;  /* 0x00000006ff009c12 */ /* 0x000fc8000f8e33ff */
[----:B------:R-:W-:-:S13]  /*0200*/  ISETP.NE.AND P0, PT, R0, RZ, PT ;  /* 0x000000ff0000720c */ /* 0x000fda0003f05270 */
[----:B------:R0:W-:Y:S02]  /*0210*/  @!P0 STG.E desc[UR4][R2.64], RZ ;  /* 0x000000ff02008986 */ /* 0x0001e4000c101904 */
.L_x_1:
[----:B------:R-:W-:Y:S05]  /*0220*/  BSYNC.RECONVERGENT B0 ;  /* 0x0000000000007941 */ /* 0x000fea0003800200 */
.L_x_0:
[----:B------:R-:W-:Y:S06]  /*0230*/  BAR.SYNC.DEFER_BLOCKING 0x0 ;  /* 0x0000000000007b1d */ /* 0x000fec0000010000 */
[----:B------:R-:W-:Y:S05]  /*0240*/  EXIT ;  /* 0x000000000000794d */ /* 0x000fea0003800000 */
.L_x_2:
[----:B------:R-:W-:-:S00]  /*0250*/  BRA `(.L_x_2) ;  /* 0xfffffffc00fc7947 */ /* 0x000fc0000383ffff */
[----:B------:R-:W-:-:S00]  /*0260*/  NOP ;  /* 0x0000000000007918 */ /* 0x000fc00000000000 */
        /* <DEDUP_REMOVED lines=9> */
.L_x_3:


//--------------------- .nv.shared.reserved.0     --------------------------
	.section	.nv.shared.reserved.0,"aw",@nobits
	.weak		__nv_reservedSMEM_offset_0_alias
	.size		__nv_reservedSMEM_offset_0_alias, 0, 64
	.other		__nv_reservedSMEM_offset_0_alias,@"STO_CUDA_RESERVED_SHARED STV_DEFAULT"
__nv_reservedSMEM_offset_0_alias:
	.zero		0
	.zero		64


//--------------------- .nv.constant0._Z5sievePjjjj --------------------------
	.section	.nv.constant0._Z5sievePjjjj,"a",@progbits
	.sectionflags	@""
	.align	4
.nv.constant0._Z5sievePjjjj:
	.zero		916


//--------------------- SYMBOLS --------------------------

	.type		.nv.reservedSmem.offset0,@object
	.size		.nv.reservedSmem.offset0,0x4
